//
// Generated by NVIDIA NVVM Compiler
//
// Compiler Build ID: CL-36424714
// Cuda compilation tools, release 13.0, V13.0.88
// Based on NVVM 20.0.0
//

.version 9.0
.target sm_100
.address_size 64

	// .globl	_Z19intersection_kernelPiiS_iS_b

.visible .entry _Z19intersection_kernelPiiS_iS_b(
	.param .u64 .ptr .align 1 _Z19intersection_kernelPiiS_iS_b_param_0,
	.param .u32 _Z19intersection_kernelPiiS_iS_b_param_1,
	.param .u64 .ptr .align 1 _Z19intersection_kernelPiiS_iS_b_param_2,
	.param .u32 _Z19intersection_kernelPiiS_iS_b_param_3,
	.param .u64 .ptr .align 1 _Z19intersection_kernelPiiS_iS_b_param_4,
	.param .u8 _Z19intersection_kernelPiiS_iS_b_param_5
)
{
	.reg .pred 	%p<8>;
	.reg .b32 	%r<36>;
	.reg .b64 	%rd<20>;

	ld.param.u64 	%rd7, [_Z19intersection_kernelPiiS_iS_b_param_0];
	ld.param.u32 	%r17, [_Z19intersection_kernelPiiS_iS_b_param_1];
	ld.param.u64 	%rd9, [_Z19intersection_kernelPiiS_iS_b_param_2];
	ld.param.u32 	%r18, [_Z19intersection_kernelPiiS_iS_b_param_3];
	ld.param.u64 	%rd8, [_Z19intersection_kernelPiiS_iS_b_param_4];
	cvta.to.global.u64 	%rd1, %rd9;
	mov.u32 	%r19, %tid.x;
	mov.u32 	%r1, %ntid.x;
	mov.u32 	%r20, %ctaid.x;
	mad.lo.s32 	%r31, %r1, %r20, %r19;
	setp.ge.s32 	%p1, %r31, %r17;
	@%p1 bra 	$L__BB0_7;
	shr.s32 	%r21, %r18, 31;
	shr.u32 	%r22, %r21, 30;
	add.s32 	%r23, %r18, %r22;
	shr.s32 	%r3, %r23, 2;
	mov.u32 	%r24, %nctaid.x;
	mul.lo.s32 	%r4, %r1, %r24;
	cvta.to.global.u64 	%rd2, %rd7;
	cvta.to.global.u64 	%rd3, %rd8;
	mul.wide.s32 	%rd13, %r3, 4;
$L__BB0_2:
	mul.wide.s32 	%rd10, %r31, 4;
	add.s64 	%rd11, %rd2, %rd10;
	ld.global.u32 	%r6, [%rd11];
	rem.s32 	%r34, %r6, %r3;
	mul.wide.s32 	%rd12, %r34, 4;
	add.s64 	%rd19, %rd1, %rd12;
	ld.global.u32 	%r32, [%rd19];
	setp.eq.s32 	%p2, %r32, -1;
	mov.b32 	%r25, -1;
	mov.u32 	%r35, %r25;
	@%p2 bra 	$L__BB0_6;
	mov.b32 	%r33, 0;
$L__BB0_4:
	setp.eq.s32 	%p3, %r32, %r6;
	mov.u32 	%r35, %r6;
	@%p3 bra 	$L__BB0_6;
	add.s64 	%rd14, %rd19, %rd13;
	add.s32 	%r28, %r33, 1;
	setp.eq.s32 	%p4, %r28, 4;
	add.s32 	%r29, %r34, 1;
	setp.eq.s32 	%p5, %r29, %r3;
	selp.b32 	%r30, 0, %r29, %p5;
	mul.wide.s32 	%rd15, %r30, 4;
	add.s64 	%rd16, %rd1, %rd15;
	selp.b32 	%r34, %r30, %r34, %p4;
	selp.b64 	%rd19, %rd16, %rd14, %p4;
	selp.b32 	%r33, 0, %r28, %p4;
	ld.global.u32 	%r32, [%rd19];
	setp.ne.s32 	%p6, %r32, -1;
	mov.u32 	%r35, %r25;
	@%p6 bra 	$L__BB0_4;
$L__BB0_6:
	add.s64 	%rd18, %rd3, %rd10;
	st.global.u32 	[%rd18], %r35;
	add.s32 	%r31, %r31, %r4;
	setp.lt.s32 	%p7, %r31, %r17;
	@%p7 bra 	$L__BB0_2;
$L__BB0_7:
	ret;

}
	// .globl	_Z23intersection_kernel_optPiiS_iS_b
.visible .entry _Z23intersection_kernel_optPiiS_iS_b(
	.param .u64 .ptr .align 1 _Z23intersection_kernel_optPiiS_iS_b_param_0,
	.param .u32 _Z23intersection_kernel_optPiiS_iS_b_param_1,
	.param .u64 .ptr .align 1 _Z23intersection_kernel_optPiiS_iS_b_param_2,
	.param .u32 _Z23intersection_kernel_optPiiS_iS_b_param_3,
	.param .u64 .ptr .align 1 _Z23intersection_kernel_optPiiS_iS_b_param_4,
	.param .u8 _Z23intersection_kernel_optPiiS_iS_b_param_5
)
{
	.reg .pred 	%p<8>;
	.reg .b32 	%r<46>;
	.reg .b64 	%rd<20>;

	ld.param.u64 	%rd7, [_Z23intersection_kernel_optPiiS_iS_b_param_0];
	ld.param.u32 	%r18, [_Z23intersection_kernel_optPiiS_iS_b_param_1];
	ld.param.u64 	%rd9, [_Z23intersection_kernel_optPiiS_iS_b_param_2];
	ld.param.u32 	%r19, [_Z23intersection_kernel_optPiiS_iS_b_param_3];
	ld.param.u64 	%rd8, [_Z23intersection_kernel_optPiiS_iS_b_param_4];
	cvta.to.global.u64 	%rd1, %rd9;
	mov.u32 	%r20, %tid.x;
	mov.u32 	%r1, %ntid.x;
	mov.u32 	%r21, %ctaid.x;
	mad.lo.s32 	%r41, %r1, %r21, %r20;
	setp.ge.s32 	%p1, %r41, %r18;
	@%p1 bra 	$L__BB1_7;
	shr.s32 	%r22, %r19, 31;
	shr.u32 	%r23, %r22, 30;
	add.s32 	%r24, %r19, %r23;
	shr.s32 	%r3, %r24, 2;
	shr.u32 	%r25, %r22, 25;
	add.s32 	%r26, %r19, %r25;
	shr.s32 	%r4, %r26, 7;
	mov.u32 	%r27, %nctaid.x;
	mul.lo.s32 	%r5, %r1, %r27;
	cvta.to.global.u64 	%rd2, %rd7;
	cvta.to.global.u64 	%rd3, %rd8;
	mul.wide.s32 	%rd13, %r3, 4;
$L__BB1_2:
	mul.wide.s32 	%rd10, %r41, 4;
	add.s64 	%rd11, %rd2, %rd10;
	ld.global.u32 	%r7, [%rd11];
	rem.s32 	%r29, %r7, %r3;
	shr.s32 	%r30, %r29, 31;
	shr.u32 	%r31, %r30, 27;
	add.s32 	%r32, %r29, %r31;
	and.b32  	%r33, %r32, -32;
	sub.s32 	%r34, %r29, %r33;
	shr.s32 	%r35, %r32, 5;
	mad.lo.s32 	%r44, %r34, %r4, %r35;
	mul.wide.s32 	%rd12, %r44, 4;
	add.s64 	%rd19, %rd1, %rd12;
	ld.global.u32 	%r42, [%rd19];
	setp.eq.s32 	%p2, %r42, -1;
	mov.b32 	%r28, -1;
	mov.u32 	%r45, %r28;
	@%p2 bra 	$L__BB1_6;
	mov.b32 	%r43, 0;
$L__BB1_4:
	setp.eq.s32 	%p3, %r42, %r7;
	mov.u32 	%r45, %r7;
	@%p3 bra 	$L__BB1_6;
	add.s64 	%rd14, %rd19, %rd13;
	add.s32 	%r38, %r43, 1;
	setp.eq.s32 	%p4, %r38, 4;
	add.s32 	%r39, %r44, 1;
	setp.eq.s32 	%p5, %r39, %r3;
	selp.b32 	%r40, 0, %r39, %p5;
	mul.wide.s32 	%rd15, %r40, 4;
	add.s64 	%rd16, %rd1, %rd15;
	selp.b32 	%r44, %r40, %r44, %p4;
	selp.b64 	%rd19, %rd16, %rd14, %p4;
	selp.b32 	%r43, 0, %r38, %p4;
	ld.global.u32 	%r42, [%rd19];
	setp.ne.s32 	%p6, %r42, -1;
	mov.u32 	%r45, %r28;
	@%p6 bra 	$L__BB1_4;
$L__BB1_6:
	add.s64 	%rd18, %rd3, %rd10;
	st.global.u32 	[%rd18], %r45;
	add.s32 	%r41, %r41, %r5;
	setp.lt.s32 	%p7, %r41, %r18;
	@%p7 bra 	$L__BB1_2;
$L__BB1_7:
	ret;

}
	// .globl	_Z11warm_up_gpuv
.visible .entry _Z11warm_up_gpuv()
{


	ret;

}


// ===== COMPILED SASS (sm_100) =====

	.target	sm_100

	.elftype	@"ET_EXEC"


//--------------------- .note.nv.tkinfo           --------------------------
	.section	.note.nv.tkinfo,"",@"SHT_NOTE"
	.sectionflags	@"SHF_NOTE_NV_TKINFO"
	.tkinfo
        /*0018*/ 	.word	0x00000002
        /*0030*/ 	.string	""
        /*0030*/ 	.string	"ptxas"
        /*0030*/ 	.string	"Cuda compilation tools, release 13.0, V13.0.88"
        /*0030*/ 	.string	"Build cuda_13.0.r13.0/compiler.36424714_0"
        /*0030*/ 	.string	"-arch sm_100 -m 64 "



//--------------------- .note.nv.cuinfo           --------------------------
	.section	.note.nv.cuinfo,"",@"SHT_NOTE"
	.sectionflags	@"SHF_NOTE_NV_CUINFO"
        /*0018*/ 	.short	0x0002
        /*001a*/ 	.short	0x0064
        /*001c*/ 	.short	0x0082
	.zero		2


//--------------------- .nv.info                  --------------------------
	.section	.nv.info,"",@"SHT_CUDA_INFO"
	.align	4


	//----- nvinfo : EIATTR_REGCOUNT
	.align		4
        /*0000*/ 	.byte	0x04, 0x2f
        /*0002*/ 	.short	(.L_1 - .L_0)
	.align		4
.L_0:
        /*0004*/ 	.word	index@(_Z19intersection_kernelPiiS_iS_b)
        /*0008*/ 	.word	0x00000012


	//----- nvinfo : EIATTR_FRAME_SIZE
	.align		4
.L_1:
        /*000c*/ 	.byte	0x04, 0x11
        /*000e*/ 	.short	(.L_3 - .L_2)
	.align		4
.L_2:
        /*0010*/ 	.word	index@(_Z19intersection_kernelPiiS_iS_b)
        /*0014*/ 	.word	0x00000000


	//----- nvinfo : EIATTR_REGCOUNT
	.align		4
.L_3:
        /*0018*/ 	.byte	0x04, 0x2f
        /*001a*/ 	.short	(.L_5 - .L_4)
	.align		4
.L_4:
        /*001c*/ 	.word	index@(_Z23intersection_kernel_optPiiS_iS_b)
        /*0020*/ 	.word	0x00000012


	//----- nvinfo : EIATTR_FRAME_SIZE
	.align		4
.L_5:
        /*0024*/ 	.byte	0x04, 0x11
        /*0026*/ 	.short	(.L_7 - .L_6)
	.align		4
.L_6:
        /*0028*/ 	.word	index@(_Z23intersection_kernel_optPiiS_iS_b)
        /*002c*/ 	.word	0x00000000


	//----- nvinfo : EIATTR_REGCOUNT
	.align		4
.L_7:
        /*0030*/ 	.byte	0x04, 0x2f
        /*0032*/ 	.short	(.L_9 - .L_8)
	.align		4
.L_8:
        /*0034*/ 	.word	index@(_Z11warm_up_gpuv)
        /*0038*/ 	.word	0x00000004


	//----- nvinfo : EIATTR_FRAME_SIZE
	.align		4
.L_9:
        /*003c*/ 	.byte	0x04, 0x11
        /*003e*/ 	.short	(.L_11 - .L_10)
	.align		4
.L_10:
        /*0040*/ 	.word	index@(_Z11warm_up_gpuv)
        /*0044*/ 	.word	0x00000000


	//----- nvinfo : EIATTR_MIN_STACK_SIZE
	.align		4
.L_11:
        /*0048*/ 	.byte	0x04, 0x12
        /*004a*/ 	.short	(.L_13 - .L_12)
	.align		4
.L_12:
        /*004c*/ 	.word	index@(_Z11warm_up_gpuv)
        /*0050*/ 	.word	0x00000000


	//----- nvinfo : EIATTR_MIN_STACK_SIZE
	.align		4
.L_13:
        /*0054*/ 	.byte	0x04, 0x12
        /*0056*/ 	.short	(.L_15 - .L_14)
	.align		4
.L_14:
        /*0058*/ 	.word	index@(_Z23intersection_kernel_optPiiS_iS_b)
        /*005c*/ 	.word	0x00000000


	//----- nvinfo : EIATTR_MIN_STACK_SIZE
	.align		4
.L_15:
        /*0060*/ 	.byte	0x04, 0x12
        /*0062*/ 	.short	(.L_17 - .L_16)
	.align		4
.L_16:
        /*0064*/ 	.word	index@(_Z19intersection_kernelPiiS_iS_b)
        /*0068*/ 	.word	0x00000000
.L_17:


//--------------------- .nv.compat                --------------------------
	.section	.nv.compat,"",@"SHT_CUDA_COMPAT_INFO"
	.align	4
        /*0000*/ 	.byte	0x02, 0x09, 0x00, 0x00, 0x02, 0x02, 0x01, 0x00, 0x02, 0x05, 0x05, 0x00, 0x03, 0x07, 0x01, 0x01
        /*0010*/ 	.byte	0x02, 0x03, 0x00, 0x00, 0x02, 0x06, 0x01, 0x00, 0x04, 0x0b, 0x08, 0x00, 0x09, 0x00, 0x00, 0x00
        /*0020*/ 	.byte	0x00, 0x00, 0x00, 0x00


//--------------------- .nv.info._Z11warm_up_gpuv --------------------------
	.section	.nv.info._Z11warm_up_gpuv,"",@"SHT_CUDA_INFO"
	.sectionflags	@""
	.align	4


	//----- nvinfo : EIATTR_CUDA_API_VERSION
	.align		4
        /*0000*/ 	.byte	0x04, 0x37
        /*0002*/ 	.short	(.L_19 - .L_18)
.L_18:
        /*0004*/ 	.word	0x00000082


	//----- nvinfo : EIATTR_SPARSE_MMA_MASK
	.align		4
.L_19:
        /*0008*/ 	.byte	0x03, 0x50
        /*000a*/ 	.short	0x0000


	//----- nvinfo : EIATTR_MAXREG_COUNT
	.align		4
        /*000c*/ 	.byte	0x03, 0x1b
        /*000e*/ 	.short	0x00ff


	//----- nvinfo : EIATTR_MERCURY_ISA_VERSION
	.align		4
        /*0010*/ 	.byte	0x03, 0x5f
        /*0012*/ 	.short	0x0101


	//----- nvinfo : EIATTR_VRC_CTA_INIT_COUNT
	.align		4
        /*0014*/ 	.byte	0x02, 0x4a
	.zero		1
	.zero		1


	//----- nvinfo : EIATTR_EXIT_INSTR_OFFSETS
	.align		4
        /*0018*/ 	.byte	0x04, 0x1c
        /*001a*/ 	.short	(.L_21 - .L_20)


	//   ....[0]....
.L_20:
        /*001c*/ 	.word	0x00000010


	//----- nvinfo : EIATTR_SW_WAR
	.align		4
.L_21:
        /*0020*/ 	.byte	0x04, 0x36
        /*0022*/ 	.short	(.L_23 - .L_22)
.L_22:
        /*0024*/ 	.word	0x00000008
.L_23:


//--------------------- .nv.info._Z23intersection_kernel_optPiiS_iS_b --------------------------
	.section	.nv.info._Z23intersection_kernel_optPiiS_iS_b,"",@"SHT_CUDA_INFO"
	.sectionflags	@""
	.align	4


	//----- nvinfo : EIATTR_CUDA_API_VERSION
	.align		4
        /*0000*/ 	.byte	0x04, 0x37
        /*0002*/ 	.short	(.L_25 - .L_24)
.L_24:
        /*0004*/ 	.word	0x00000082


	//----- nvinfo : EIATTR_KPARAM_INFO
	.align		4
.L_25:
        /*0008*/ 	.byte	0x04, 0x17
        /*000a*/ 	.short	(.L_27 - .L_26)
.L_26:
        /*000c*/ 	.word	0x00000000
        /*0010*/ 	.short	0x0005
        /*0012*/ 	.short	0x0028
        /*0014*/ 	.byte	0x00, 0xf0, 0x05, 0x00


	//----- nvinfo : EIATTR_KPARAM_INFO
	.align		4
.L_27:
        /*0018*/ 	.byte	0x04, 0x17
        /*001a*/ 	.short	(.L_29 - .L_28)
.L_28:
        /*001c*/ 	.word	0x00000000
        /*0020*/ 	.short	0x0004
        /*0022*/ 	.short	0x0020
        /*0024*/ 	.byte	0x00, 0xf5, 0x21, 0x00


	//----- nvinfo : EIATTR_KPARAM_INFO
	.align		4
.L_29:
        /*0028*/ 	.byte	0x04, 0x17
        /*002a*/ 	.short	(.L_31 - .L_30)
.L_30:
        /*002c*/ 	.word	0x00000000
        /*0030*/ 	.short	0x0003
        /*0032*/ 	.short	0x0018
        /*0034*/ 	.byte	0x00, 0xf0, 0x11, 0x00


	//----- nvinfo : EIATTR_KPARAM_INFO
	.align		4
.L_31:
        /*0038*/ 	.byte	0x04, 0x17
        /*003a*/ 	.short	(.L_33 - .L_32)
.L_32:
        /*003c*/ 	.word	0x00000000
        /*0040*/ 	.short	0x0002
        /*0042*/ 	.short	0x0010
        /*0044*/ 	.byte	0x00, 0xf5, 0x21, 0x00


	//----- nvinfo : EIATTR_KPARAM_INFO
	.align		4
.L_33:
        /*0048*/ 	.byte	0x04, 0x17
        /*004a*/ 	.short	(.L_35 - .L_34)
.L_34:
        /*004c*/ 	.word	0x00000000
        /*0050*/ 	.short	0x0001
        /*0052*/ 	.short	0x0008
        /*0054*/ 	.byte	0x00, 0xf0, 0x11, 0x00


	//----- nvinfo : EIATTR_KPARAM_INFO
	.align		4
.L_35:
        /*0058*/ 	.byte	0x04, 0x17
        /*005a*/ 	.short	(.L_37 - .L_36)
.L_36:
        /*005c*/ 	.word	0x00000000
        /*0060*/ 	.short	0x0000
        /*0062*/ 	.short	0x0000
        /*0064*/ 	.byte	0x00, 0xf5, 0x21, 0x00


	//----- nvinfo : EIATTR_SPARSE_MMA_MASK
	.align		4
.L_37:
        /*0068*/ 	.byte	0x03, 0x50
        /*006a*/ 	.short	0x0000


	//----- nvinfo : EIATTR_MAXREG_COUNT
	.align		4
        /*006c*/ 	.byte	0x03, 0x1b
        /*006e*/ 	.short	0x00ff


	//----- nvinfo : EIATTR_MERCURY_ISA_VERSION
	.align		4
        /*0070*/ 	.byte	0x03, 0x5f
        /*0072*/ 	.short	0x0101


	//----- nvinfo : EIATTR_VRC_CTA_INIT_COUNT
	.align		4
        /*0074*/ 	.byte	0x02, 0x4a
	.zero		1
	.zero		1


	//----- nvinfo : EIATTR_EXIT_INSTR_OFFSETS
	.align		4
        /*0078*/ 	.byte	0x04, 0x1c
        /*007a*/ 	.short	(.L_39 - .L_38)


	//   ....[0]....
.L_38:
        /*007c*/ 	.word	0x00000070


	//   ....[1]....
        /*0080*/ 	.word	0x00000540


	//----- nvinfo : EIATTR_CRS_STACK_SIZE
	.align		4
.L_39:
        /*0084*/ 	.byte	0x04, 0x1e
        /*0086*/ 	.short	(.L_41 - .L_40)
.L_40:
        /*0088*/ 	.word	0x00000000


	//----- nvinfo : EIATTR_CBANK_PARAM_SIZE
	.align		4
.L_41:
        /*008c*/ 	.byte	0x03, 0x19
        /*008e*/ 	.short	0x0029


	//----- nvinfo : EIATTR_PARAM_CBANK
	.align		4
        /*0090*/ 	.byte	0x04, 0x0a
        /*0092*/ 	.short	(.L_43 - .L_42)
	.align		4
.L_42:
        /*0094*/ 	.word	index@(.nv.constant0._Z23intersection_kernel_optPiiS_iS_b)
        /*0098*/ 	.short	0x0380
        /*009a*/ 	.short	0x0029


	//----- nvinfo : EIATTR_SW_WAR
	.align		4
.L_43:
        /*009c*/ 	.byte	0x04, 0x36
        /*009e*/ 	.short	(.L_45 - .L_44)
.L_44:
        /*00a0*/ 	.word	0x00000008
.L_45:


//--------------------- .nv.info._Z19intersection_kernelPiiS_iS_b --------------------------
	.section	.nv.info._Z19intersection_kernelPiiS_iS_b,"",@"SHT_CUDA_INFO"
	.sectionflags	@""
	.align	4


	//----- nvinfo : EIATTR_CUDA_API_VERSION
	.align		4
        /*0000*/ 	.byte	0x04, 0x37
        /*0002*/ 	.short	(.L_47 - .L_46)
.L_46:
        /*0004*/ 	.word	0x00000082


	//----- nvinfo : EIATTR_KPARAM_INFO
	.align		4
.L_47:
        /*0008*/ 	.byte	0x04, 0x17
        /*000a*/ 	.short	(.L_49 - .L_48)
.L_48:
        /*000c*/ 	.word	0x00000000
        /*0010*/ 	.short	0x0005
        /*0012*/ 	.short	0x0028
        /*0014*/ 	.byte	0x00, 0xf0, 0x05, 0x00


	//----- nvinfo : EIATTR_KPARAM_INFO
	.align		4
.L_49:
        /*0018*/ 	.byte	0x04, 0x17
        /*001a*/ 	.short	(.L_51 - .L_50)
.L_50:
        /*001c*/ 	.word	0x00000000
        /*0020*/ 	.short	0x0004
        /*0022*/ 	.short	0x0020
        /*0024*/ 	.byte	0x00, 0xf5, 0x21, 0x00


	//----- nvinfo : EIATTR_KPARAM_INFO
	.align		4
.L_51:
        /*0028*/ 	.byte	0x04, 0x17
        /*002a*/ 	.short	(.L_53 - .L_52)
.L_52:
        /*002c*/ 	.word	0x00000000
        /*0030*/ 	.short	0x0003
        /*0032*/ 	.short	0x0018
        /*0034*/ 	.byte	0x00, 0xf0, 0x11, 0x00


	//----- nvinfo : EIATTR_KPARAM_INFO
	.align		4
.L_53:
        /*0038*/ 	.byte	0x04, 0x17
        /*003a*/ 	.short	(.L_55 - .L_54)
.L_54:
        /*003c*/ 	.word	0x00000000
        /*0040*/ 	.short	0x0002
        /*0042*/ 	.short	0x0010
        /*0044*/ 	.byte	0x00, 0xf5, 0x21, 0x00


	//----- nvinfo : EIATTR_KPARAM_INFO
	.align		4
.L_55:
        /*0048*/ 	.byte	0x04, 0x17
        /*004a*/ 	.short	(.L_57 - .L_56)
.L_56:
        /*004c*/ 	.word	0x00000000
        /*0050*/ 	.short	0x0001
        /*0052*/ 	.short	0x0008
        /*0054*/ 	.byte	0x00, 0xf0, 0x11, 0x00


	//----- nvinfo : EIATTR_KPARAM_INFO
	.align		4
.L_57:
        /*0058*/ 	.byte	0x04, 0x17
        /*005a*/ 	.short	(.L_59 - .L_58)
.L_58:
        /*005c*/ 	.word	0x00000000
        /*0060*/ 	.short	0x0000
        /*0062*/ 	.short	0x0000
        /*0064*/ 	.byte	0x00, 0xf5, 0x21, 0x00


	//----- nvinfo : EIATTR_SPARSE_MMA_MASK
	.align		4
.L_59:
        /*0068*/ 	.byte	0x03, 0x50
        /*006a*/ 	.short	0x0000


	//----- nvinfo : EIATTR_MAXREG_COUNT
	.align		4
        /*006c*/ 	.byte	0x03, 0x1b
        /*006e*/ 	.short	0x00ff


	//----- nvinfo : EIATTR_MERCURY_ISA_VERSION
	.align		4
        /*0070*/ 	.byte	0x03, 0x5f
        /*0072*/ 	.short	0x0101


	//----- nvinfo : EIATTR_VRC_CTA_INIT_COUNT
	.align		4
        /*0074*/ 	.byte	0x02, 0x4a
	.zero		1
	.zero		1


	//----- nvinfo : EIATTR_EXIT_INSTR_OFFSETS
	.align		4
        /*0078*/ 	.byte	0x04, 0x1c
        /*007a*/ 	.short	(.L_61 - .L_60)


	//   ....[0]....
.L_60:
        /*007c*/ 	.word	0x00000070


	//   ....[1]....
        /*0080*/ 	.word	0x000004e0


	//----- nvinfo : EIATTR_CRS_STACK_SIZE
	.align		4
.L_61:
        /*0084*/ 	.byte	0x04, 0x1e
        /*0086*/ 	.short	(.L_63 - .L_62)
.L_62:
        /*0088*/ 	.word	0x00000000


	//----- nvinfo : EIATTR_CBANK_PARAM_SIZE
	.align		4
.L_63:
        /*008c*/ 	.byte	0x03, 0x19
        /*008e*/ 	.short	0x0029


	//----- nvinfo : EIATTR_PARAM_CBANK
	.align		4
        /*0090*/ 	.byte	0x04, 0x0a
        /*0092*/ 	.short	(.L_65 - .L_64)
	.align		4
.L_64:
        /*0094*/ 	.word	index@(.nv.constant0._Z19intersection_kernelPiiS_iS_b)
        /*0098*/ 	.short	0x0380
        /*009a*/ 	.short	0x0029


	//----- nvinfo : EIATTR_SW_WAR
	.align		4
.L_65:
        /*009c*/ 	.byte	0x04, 0x36
        /*009e*/ 	.short	(.L_67 - .L_66)
.L_66:
        /*00a0*/ 	.word	0x00000008
.L_67:


//--------------------- .nv.callgraph             --------------------------
	.section	.nv.callgraph,"",@"SHT_CUDA_CALLGRAPH"
	.align	4
	.sectionentsize	8
	.align		4
        /*0000*/ 	.word	0x00000000
	.align		4
        /*0004*/ 	.word	0xffffffff
	.align		4
        /*0008*/ 	.word	0x00000000
	.align		4
        /*000c*/ 	.word	0xfffffffe
	.align		4
        /*0010*/ 	.word	0x00000000
	.align		4
        /*0014*/ 	.word	0xfffffffd
	.align		4
        /*0018*/ 	.word	0x00000000
	.align		4
        /*001c*/ 	.word	0xfffffffc


//--------------------- .text._Z11warm_up_gpuv    --------------------------
	.section	.text._Z11warm_up_gpuv,"ax",@progbits
	.align	128
        .global         _Z11warm_up_gpuv
        .type           _Z11warm_up_gpuv,@function
        .size           _Z11warm_up_gpuv,(.L_x_11 - _Z11warm_up_gpuv)
        .other          _Z11warm_up_gpuv,@"STO_CUDA_ENTRY STV_DEFAULT"
_Z11warm_up_gpuv:
.text._Z11warm_up_gpuv:
[----:B------:R-:W-:Y:S01]  /*0000*/  LDC R1, c[0x0][0x37c] ;  /* 0x0000df00ff017b82 */ /* 0x000fe20000000800 */
[----:B------:R-:W-:Y:S05]  /*0010*/  EXIT ;  /* 0x000000000000794d */ /* 0x000fea0003800000 */
.L_x_0:
[----:B------:R-:W-:-:S00]  /*0020*/  BRA `(.L_x_0) ;  /* 0xfffffffc00fc7947 */ /* 0x000fc0000383ffff */
[----:B------:R-:W-:-:S00]  /*0030*/  NOP ;  /* 0x0000000000007918 */ /* 0x000fc00000000000 */
        /* <DEDUP_REMOVED lines=12> */
.L_x_11:


//--------------------- .text._Z23intersection_kernel_optPiiS_iS_b --------------------------
	.section	.text._Z23intersection_kernel_optPiiS_iS_b,"ax",@progbits
	.align	128
        .global         _Z23intersection_kernel_optPiiS_iS_b
        .type           _Z23intersection_kernel_optPiiS_iS_b,@function
        .size           _Z23intersection_kernel_optPiiS_iS_b,(.L_x_12 - _Z23intersection_kernel_optPiiS_iS_b)
        .other          _Z23intersection_kernel_optPiiS_iS_b,@"STO_CUDA_ENTRY STV_DEFAULT"
_Z23intersection_kernel_optPiiS_iS_b:
.text._Z23intersection_kernel_optPiiS_iS_b:
[----:B------:R-:W-:Y:S01]  /*0000*/  LDC R1, c[0x0][0x37c] ;  /* 0x0000df00ff017b82 */ /* 0x000fe20000000800 */
[----:B------:R-:W0:Y:S01]  /*0010*/  S2R R0, SR_TID.X ;  /* 0x0000000000007919 */ /* 0x000e220000002100 */
[----:B------:R-:W0:Y:S01]  /*0020*/  LDCU UR4, c[0x0][0x360] ;  /* 0x00006c00ff0477ac */ /* 0x000e220008000800 */
[----:B------:R-:W0:Y:S01]  /*0030*/  S2R R3, SR_CTAID.X ;  /* 0x0000000000037919 */ /* 0x000e220000002500 */
[----:B------:R-:W1:Y:S01]  /*0040*/  LDCU UR5, c[0x0][0x388] ;  /* 0x00007100ff0577ac */ /* 0x000e620008000800 */
[----:B0-----:R-:W-:-:S05]  /*0050*/  IMAD R0, R3, UR4, R0 ;  /* 0x0000000403007c24 */ /* 0x001fca000f8e0200 */
[----:B-1----:R-:W-:-:S13]  /*0060*/  ISETP.GE.AND P0, PT, R0, UR5, PT ;  /* 0x0000000500007c0c */ /* 0x002fda000bf06270 */
[----:B------:R-:W-:Y:S05]  /*0070*/  @P0 EXIT ;  /* 0x000000000000094d */ /* 0x000fea0003800000 */
[----:B------:R-:W0:Y:S01]  /*0080*/  LDC R5, c[0x0][0x398] ;  /* 0x0000e600ff057b82 */ /* 0x000e220000000800 */
[----:B------:R-:W1:Y:S01]  /*0090*/  LDCU UR5, c[0x0][0x370] ;  /* 0x00006e00ff0577ac */ /* 0x000e620008000800 */
[----:B------:R-:W2:Y:S01]  /*00a0*/  LDCU.64 UR6, c[0x0][0x358] ;  /* 0x00006b00ff0677ac */ /* 0x000ea20008000a00 */
[----:B-1----:R-:W-:Y:S01]  /*00b0*/  UIMAD UR4, UR4, UR5, URZ ;  /* 0x00000005040472a4 */ /* 0x002fe2000f8e02ff */
[----:B0-----:R-:W-:-:S04]  /*00c0*/  SHF.R.S32.HI R2, RZ, 0x1f, R5 ;  /* 0x0000001fff027819 */ /* 0x001fc80000011405 */
[CC--:B------:R-:W-:Y:S02]  /*00d0*/  LEA.HI R3, R2.reuse, R5.reuse, RZ, 0x2 ;  /* 0x0000000502037211 */ /* 0x0c0fe400078f10ff */
[----:B------:R-:W-:Y:S02]  /*00e0*/  LEA.HI R4, R2, R5, RZ, 0x7 ;  /* 0x0000000502047211 */ /* 0x000fe400078f38ff */
[----:B------:R-:W-:Y:S02]  /*00f0*/  SHF.R.S32.HI R2, RZ, 0x2, R3 ;  /* 0x00000002ff027819 */ /* 0x000fe40000011403 */
[----:B--2---:R-:W-:-:S07]  /*0100*/  SHF.R.S32.HI R3, RZ, 0x7, R4 ;  /* 0x00000007ff037819 */ /* 0x004fce0000011404 */
.L_x_4:
[----:B01----:R-:W0:Y:S01]  /*0110*/  LDC.64 R4, c[0x0][0x380] ;  /* 0x0000e000ff047b82 */ /* 0x003e220000000a00 */
[----:B------:R-:W-:Y:S01]  /*0120*/  IABS R10, R2 ;  /* 0x00000002000a7213 */ /* 0x000fe20000000000 */
[----:B------:R-:W1:Y:S01]  /*0130*/  LDCU UR5, c[0x0][0x388] ;  /* 0x00007100ff0577ac */ /* 0x000e620008000800 */
[----:B0-----:R-:W-:-:S06]  /*0140*/  IMAD.WIDE R4, R0, 0x4, R4 ;  /* 0x0000000400047825 */ /* 0x001fcc00078e0204 */
[----:B------:R0:W2:Y:S01]  /*0150*/  LDG.E R4, desc[UR6][R4.64] ;  /* 0x0000000604047981 */ /* 0x0000a2000c1e1900 */
[----:B------:R-:W3:Y:S01]  /*0160*/  I2F.RP R8, R10 ;  /* 0x0000000a00087306 */ /* 0x000ee20000209400 */
[----:B------:R-:W-:-:S05]  /*0170*/  IABS R11, R2 ;  /* 0x00000002000b7213 */ /* 0x000fca0000000000 */
[----:B0-----:R-:W-:Y:S02]  /*0180*/  IMAD.MOV R5, RZ, RZ, -R11 ;  /* 0x000000ffff057224 */ /* 0x001fe400078e0a0b */
[----:B---3--:R-:W0:Y:S02]  /*0190*/  MUFU.RCP R8, R8 ;  /* 0x0000000800087308 */ /* 0x008e240000001000 */
[----:B0-----:R-:W-:-:S06]  /*01a0*/  VIADD R6, R8, 0xffffffe ;  /* 0x0ffffffe08067836 */ /* 0x001fcc0000000000 */
[----:B------:R0:W3:Y:S02]  /*01b0*/  F2I.FTZ.U32.TRUNC.NTZ R7, R6 ;  /* 0x0000000600077305 */ /* 0x0000e4000021f000 */
[----:B0-----:R-:W-:Y:S02]  /*01c0*/  IMAD.MOV.U32 R6, RZ, RZ, RZ ;  /* 0x000000ffff067224 */ /* 0x001fe400078e00ff */
[----:B---3--:R-:W-:-:S04]  /*01d0*/  IMAD.MOV R9, RZ, RZ, -R7 ;  /* 0x000000ffff097224 */ /* 0x008fc800078e0a07 */
[----:B------:R-:W-:-:S04]  /*01e0*/  IMAD R9, R9, R10, RZ ;  /* 0x0000000a09097224 */ /* 0x000fc800078e02ff */
[----:B------:R-:W-:Y:S01]  /*01f0*/  IMAD.HI.U32 R7, R7, R9, R6 ;  /* 0x0000000907077227 */ /* 0x000fe200078e0006 */
[----:B--2---:R-:W-:Y:S02]  /*0200*/  IABS R8, R4 ;  /* 0x0000000400087213 */ /* 0x004fe40000000000 */
[----:B------:R-:W-:-:S03]  /*0210*/  ISETP.GE.AND P2, PT, R4, RZ, PT ;  /* 0x000000ff0400720c */ /* 0x000fc60003f46270 */
[----:B------:R-:W-:-:S04]  /*0220*/  IMAD.HI.U32 R7, R7, R8, RZ ;  /* 0x0000000807077227 */ /* 0x000fc800078e00ff */
[----:B------:R-:W-:Y:S02]  /*0230*/  IMAD R7, R7, R5, R8 ;  /* 0x0000000507077224 */ /* 0x000fe400078e0208 */
[----:B------:R-:W0:Y:S03]  /*0240*/  LDC.64 R8, c[0x0][0x390] ;  /* 0x0000e400ff087b82 */ /* 0x000e260000000a00 */
[----:B------:R-:W-:-:S13]  /*0250*/  ISETP.GT.U32.AND P0, PT, R10, R7, PT ;  /* 0x000000070a00720c */ /* 0x000fda0003f04070 */
[----:B------:R-:W-:Y:S01]  /*0260*/  @!P0 IMAD.IADD R7, R7, 0x1, -R10 ;  /* 0x0000000107078824 */ /* 0x000fe200078e0a0a */
[----:B------:R-:W-:-:S04]  /*0270*/  ISETP.NE.AND P0, PT, R2, RZ, PT ;  /* 0x000000ff0200720c */ /* 0x000fc80003f05270 */
[----:B------:R-:W-:-:S13]  /*0280*/  ISETP.GT.U32.AND P1, PT, R10, R7, PT ;  /* 0x000000070a00720c */ /* 0x000fda0003f24070 */
[----:B------:R-:W-:-:S04]  /*0290*/  @!P1 IMAD.IADD R7, R7, 0x1, -R10 ;  /* 0x0000000107079824 */ /* 0x000fc800078e0a0a */
[----:B------:R-:W-:Y:S01]  /*02a0*/  @!P2 IMAD.MOV R7, RZ, RZ, -R7 ;  /* 0x000000ffff07a224 */ /* 0x000fe200078e0a07 */
[----:B------:R-:W-:-:S04]  /*02b0*/  @!P0 LOP3.LUT R7, RZ, R2, RZ, 0x33, !PT ;  /* 0x00000002ff078212 */ /* 0x000fc800078e33ff */
[----:B------:R-:W-:-:S04]  /*02c0*/  SHF.R.S32.HI R6, RZ, 0x1f, R7 ;  /* 0x0000001fff067819 */ /* 0x000fc80000011407 */
[----:B------:R-:W-:-:S04]  /*02d0*/  LEA.HI R6, R6, R7, RZ, 0x5 ;  /* 0x0000000706067211 */ /* 0x000fc800078f28ff */
[----:B------:R-:W-:Y:S02]  /*02e0*/  LOP3.LUT R10, R6, 0xffffffe0, RZ, 0xc0, !PT ;  /* 0xffffffe0060a7812 */ /* 0x000fe400078ec0ff */
[----:B------:R-:W-:-:S03]  /*02f0*/  SHF.R.S32.HI R6, RZ, 0x5, R6 ;  /* 0x00000005ff067819 */ /* 0x000fc60000011406 */
[----:B------:R-:W-:-:S04]  /*0300*/  IMAD.IADD R10, R7, 0x1, -R10 ;  /* 0x00000001070a7824 */ /* 0x000fc800078e0a0a */
[----:B------:R-:W-:-:S04]  /*0310*/  IMAD R5, R3, R10, R6 ;  /* 0x0000000a03057224 */ /* 0x000fc800078e0206 */
[----:B0-----:R-:W-:-:S05]  /*0320*/  IMAD.WIDE R8, R5, 0x4, R8 ;  /* 0x0000000405087825 */ /* 0x001fca00078e0208 */
[----:B------:R-:W2:Y:S01]  /*0330*/  LDG.E R10, desc[UR6][R8.64] ;  /* 0x00000006080a7981 */ /* 0x000ea2000c1e1900 */
[----:B------:R-:W-:Y:S01]  /*0340*/  IMAD.MOV.U32 R15, RZ, RZ, R0 ;  /* 0x000000ffff0f7224 */ /* 0x000fe200078e0000 */
[----:B------:R-:W-:Y:S01]  /*0350*/  BSSY.RECONVERGENT B0, `(.L_x_1) ;  /* 0x000001a000007945 */ /* 0x000fe20003800200 */
[----:B------:R-:W-:Y:S02]  /*0360*/  VIADD R0, R0, UR4 ;  /* 0x0000000400007c36 */ /* 0x000fe40008000000 */
[----:B------:R-:W-:-:S03]  /*0370*/  IMAD.MOV.U32 R11, RZ, RZ, -0x1 ;  /* 0xffffffffff0b7424 */ /* 0x000fc600078e00ff */
[----:B-1----:R-:W-:Y:S02]  /*0380*/  ISETP.GE.AND P0, PT, R0, UR5, PT ;  /* 0x0000000500007c0c */ /* 0x002fe4000bf06270 */
[----:B--2---:R-:W-:-:S13]  /*0390*/  ISETP.NE.AND P1, PT, R10, -0x1, PT ;  /* 0xffffffff0a00780c */ /* 0x004fda0003f25270 */
[----:B------:R-:W-:Y:S05]  /*03a0*/  @!P1 BRA `(.L_x_2) ;  /* 0x0000000000509947 */ /* 0x000fea0003800000 */
[----:B------:R-:W0:Y:S01]  /*03b0*/  LDC.64 R6, c[0x0][0x390] ;  /* 0x0000e400ff067b82 */ /* 0x000e220000000a00 */
[----:B------:R-:W-:-:S07]  /*03c0*/  IMAD.MOV.U32 R12, RZ, RZ, RZ ;  /* 0x000000ffff0c7224 */ /* 0x000fce00078e00ff */
.L_x_3:
[----:B------:R-:W-:Y:S01]  /*03d0*/  ISETP.NE.AND P1, PT, R10, R4, PT ;  /* 0x000000040a00720c */ /* 0x000fe20003f25270 */
[----:B------:R-:W-:-:S12]  /*03e0*/  IMAD.MOV.U32 R11, RZ, RZ, R4 ;  /* 0x000000ffff0b7224 */ /* 0x000fd800078e0004 */
[----:B------:R-:W-:Y:S05]  /*03f0*/  @!P1 BRA `(.L_x_2) ;  /* 0x00000000003c9947 */ /* 0x000fea0003800000 */
[----:B------:R-:W-:Y:S02]  /*0400*/  VIADD R11, R5, 0x1 ;  /* 0x00000001050b7836 */ /* 0x000fe40000000000 */
[----:B------:R-:W-:Y:S02]  /*0410*/  VIADD R12, R12, 0x1 ;  /* 0x000000010c0c7836 */ /* 0x000fe40000000000 */
[----:B------:R-:W-:Y:S01]  /*0420*/  IMAD.WIDE R8, R2, 0x4, R8 ;  /* 0x0000000402087825 */ /* 0x000fe200078e0208 */
[----:B------:R-:W-:-:S04]  /*0430*/  ISETP.NE.AND P1, PT, R11, R2, PT ;  /* 0x000000020b00720c */ /* 0x000fc80003f25270 */
[----:B------:R-:W-:Y:S02]  /*0440*/  SEL R13, R11, RZ, P1 ;  /* 0x000000ff0b0d7207 */ /* 0x000fe40000800000 */
[----:B------:R-:W-:-:S03]  /*0450*/  ISETP.NE.AND P1, PT, R12, 0x4, PT ;  /* 0x000000040c00780c */ /* 0x000fc60003f25270 */
[----:B0-----:R-:W-:-:S03]  /*0460*/  IMAD.WIDE R10, R13, 0x4, R6 ;  /* 0x000000040d0a7825 */ /* 0x001fc600078e0206 */
[----:B------:R-:W-:Y:S02]  /*0470*/  SEL R8, R10, R8, !P1 ;  /* 0x000000080a087207 */ /* 0x000fe40004800000 */
[----:B------:R-:W-:-:S05]  /*0480*/  SEL R9, R11, R9, !P1 ;  /* 0x000000090b097207 */ /* 0x000fca0004800000 */
[----:B------:R-:W2:Y:S01]  /*0490*/  LDG.E R10, desc[UR6][R8.64] ;  /* 0x00000006080a7981 */ /* 0x000ea2000c1e1900 */
[----:B------:R-:W-:Y:S02]  /*04a0*/  SEL R12, R12, RZ, P1 ;  /* 0x000000ff0c0c7207 */ /* 0x000fe40000800000 */
[----:B------:R-:W-:Y:S02]  /*04b0*/  SEL R5, R13, R5, !P1 ;  /* 0x000000050d057207 */ /* 0x000fe40004800000 */
[----:B--2---:R-:W-:-:S13]  /*04c0*/  ISETP.NE.AND P2, PT, R10, -0x1, PT ;  /* 0xffffffff0a00780c */ /* 0x004fda0003f45270 */
[----:B------:R-:W-:Y:S05]  /*04d0*/  @P2 BRA `(.L_x_3) ;  /* 0xfffffffc00bc2947 */ /* 0x000fea000383ffff */
[----:B------:R-:W-:-:S07]  /*04e0*/  IMAD.MOV.U32 R11, RZ, RZ, -0x1 ;  /* 0xffffffffff0b7424 */ /* 0x000fce00078e00ff */
.L_x_2:
[----:B------:R-:W-:Y:S05]  /*04f0*/  BSYNC.RECONVERGENT B0 ;  /* 0x0000000000007941 */ /* 0x000fea0003800200 */
.L_x_1:
[----:B------:R-:W1:Y:S02]  /*0500*/  LDC.64 R4, c[0x0][0x3a0] ;  /* 0x0000e800ff047b82 */ /* 0x000e640000000a00 */
[----:B-1----:R-:W-:-:S05]  /*0510*/  IMAD.WIDE R4, R15, 0x4, R4 ;  /* 0x000000040f047825 */ /* 0x002fca00078e0204 */
[----:B------:R1:W-:Y:S01]  /*0520*/  STG.E desc[UR6][R4.64], R11 ;  /* 0x0000000b04007986 */ /* 0x0003e2000c101906 */
[----:B------:R-:W-:Y:S05]  /*0530*/  @!P0 BRA `(.L_x_4) ;  /* 0xfffffff800f48947 */ /* 0x000fea000383ffff */
[----:B------:R-:W-:Y:S05]  /*0540*/  EXIT ;  /* 0x000000000000794d */ /* 0x000fea0003800000 */
.L_x_5:
        /* <DEDUP_REMOVED lines=11> */
.L_x_12:


//--------------------- .text._Z19intersection_kernelPiiS_iS_b --------------------------
	.section	.text._Z19intersection_kernelPiiS_iS_b,"ax",@progbits
	.align	128
        .global         _Z19intersection_kernelPiiS_iS_b
        .type           _Z19intersection_kernelPiiS_iS_b,@function
        .size           _Z19intersection_kernelPiiS_iS_b,(.L_x_13 - _Z19intersection_kernelPiiS_iS_b)
        .other          _Z19intersection_kernelPiiS_iS_b,@"STO_CUDA_ENTRY STV_DEFAULT"
_Z19intersection_kernelPiiS_iS_b:
.text._Z19intersection_kernelPiiS_iS_b:
        /* <DEDUP_REMOVED lines=13> */
[----:B------:R-:W-:-:S04]  /*00d0*/  LEA.HI R2, R2, R3, RZ, 0x2 ;  /* 0x0000000302027211 */ /* 0x000fc800078f10ff */
[----:B--2---:R-:W-:-:S07]  /*00e0*/  SHF.R.S32.HI R2, RZ, 0x2, R2 ;  /* 0x00000002ff027819 */ /* 0x004fce0000011402 */
.L_x_9:
[----:B0-----:R-:W0:Y:S01]  /*00f0*/  LDC.64 R4, c[0x0][0x380] ;  /* 0x0000e000ff047b82 */ /* 0x001e220000000a00 */
[----:B------:R-:W-:Y:S01]  /*0100*/  IABS R9, R2 ;  /* 0x0000000200097213 */ /* 0x000fe20000000000 */
[----:B------:R-:W1:Y:S01]  /*0110*/  LDCU UR5, c[0x0][0x388] ;  /* 0x00007100ff0577ac */ /* 0x000e620008000800 */
[----:B0-----:R-:W-:-:S05]  /*0120*/  IMAD.WIDE R4, R0, 0x4, R4 ;  /* 0x0000000400047825 */ /* 0x001fca00078e0204 */
        /* <DEDUP_REMOVED lines=20> */
[----:B------:R-:W-:-:S05]  /*0270*/  @!P1 IADD3 R4, PT, PT, R4, -R9, RZ ;  /* 0x8000000904049210 */ /* 0x000fca0007ffe0ff */
[----:B------:R-:W-:-:S04]  /*0280*/  IMAD.MOV.U32 R9, RZ, RZ, R4 ;  /* 0x000000ffff097224 */ /* 0x000fc800078e0004 */
[----:B------:R-:W-:Y:S01]  /*0290*/  @!P2 IMAD.MOV R9, RZ, RZ, -R9 ;  /* 0x000000ffff09a224 */ /* 0x000fe200078e0a09 */
[----:B------:R-:W-:-:S05]  /*02a0*/  @!P0 LOP3.LUT R9, RZ, R2, RZ, 0x33, !PT ;  /* 0x00000002ff098212 */ /* 0x000fca00078e33ff */
[----:B0-----:R-:W-:-:S05]  /*02b0*/  IMAD.WIDE R6, R9, 0x4, R6 ;  /* 0x0000000409067825 */ /* 0x001fca00078e0206 */
[----:B------:R-:W2:Y:S01]  /*02c0*/  LDG.E R8, desc[UR6][R6.64] ;  /* 0x0000000606087981 */ /* 0x000ea2000c1e1900 */
[----:B------:R-:W-:Y:S01]  /*02d0*/  IMAD.MOV.U32 R15, RZ, RZ, R0 ;  /* 0x000000ffff0f7224 */ /* 0x000fe200078e0000 */
[----:B------:R-:W-:Y:S01]  /*02e0*/  BSSY.RECONVERGENT B0, `(.L_x_6) ;  /* 0x000001b000007945 */ /* 0x000fe20003800200 */
[----:B------:R-:W-:Y:S01]  /*02f0*/  VIADD R0, R0, UR4 ;  /* 0x0000000400007c36 */ /* 0x000fe20008000000 */
[----:B------:R-:W-:-:S04]  /*0300*/  MOV R11, 0xffffffff ;  /* 0xffffffff000b7802 */ /* 0x000fc80000000f00 */
[----:B-1----:R-:W-:Y:S02]  /*0310*/  ISETP.GE.AND P0, PT, R0, UR5, PT ;  /* 0x0000000500007c0c */ /* 0x002fe4000bf06270 */
[----:B--2---:R-:W-:-:S13]  /*0320*/  ISETP.NE.AND P1, PT, R8, -0x1, PT ;  /* 0xffffffff0800780c */ /* 0x004fda0003f25270 */
[----:B------:R-:W-:Y:S05]  /*0330*/  @!P1 BRA `(.L_x_7) ;  /* 0x0000000000549947 */ /* 0x000fea0003800000 */
[----:B------:R-:W0:Y:S01]  /*0340*/  LDC.64 R4, c[0x0][0x390] ;  /* 0x0000e400ff047b82 */ /* 0x000e220000000a00 */
[----:B------:R-:W-:Y:S02]  /*0350*/  IMAD.MOV.U32 R10, RZ, RZ, R9 ;  /* 0x000000ffff0a7224 */ /* 0x000fe400078e0009 */
[----:B------:R-:W-:-:S07]  /*0360*/  IMAD.MOV.U32 R9, RZ, RZ, RZ ;  /* 0x000000ffff097224 */ /* 0x000fce00078e00ff */
.L_x_8:
[----:B------:R-:W-:Y:S01]  /*0370*/  ISETP.NE.AND P1, PT, R8, R3, PT ;  /* 0x000000030800720c */ /* 0x000fe20003f25270 */
[----:B------:R-:W-:-:S12]  /*0380*/  IMAD.MOV.U32 R11, RZ, RZ, R3 ;  /* 0x000000ffff0b7224 */ /* 0x000fd800078e0003 */
[----:B------:R-:W-:Y:S05]  /*0390*/  @!P1 BRA `(.L_x_7) ;  /* 0x00000000003c9947 */ /* 0x000fea0003800000 */
[----:B------:R-:W-:Y:S01]  /*03a0*/  IADD3 R11, PT, PT, R10, 0x1, RZ ;  /* 0x000000010a0b7810 */ /* 0x000fe20007ffe0ff */
[----:B------:R-:W-:-:S03]  /*03b0*/  IMAD.WIDE R6, R2, 0x4, R6 ;  /* 0x0000000402067825 */ /* 0x000fc600078e0206 */
[----:B------:R-:W-:-:S04]  /*03c0*/  ISETP.NE.AND P1, PT, R11, R2, PT ;  /* 0x000000020b00720c */ /* 0x000fc80003f25270 */
[----:B------:R-:W-:Y:S01]  /*03d0*/  SEL R13, R11, RZ, P1 ;  /* 0x000000ff0b0d7207 */ /* 0x000fe20000800000 */
[----:B------:R-:W-:-:S04]  /*03e0*/  VIADD R11, R9, 0x1 ;  /* 0x00000001090b7836 */ /* 0x000fc80000000000 */
[----:B0-----:R-:W-:Y:S01]  /*03f0*/  IMAD.WIDE R8, R13, 0x4, R4 ;  /* 0x000000040d087825 */ /* 0x001fe200078e0204 */
[----:B------:R-:W-:-:S04]  /*0400*/  ISETP.NE.AND P1, PT, R11, 0x4, PT ;  /* 0x000000040b00780c */ /* 0x000fc80003f25270 */
        /* <DEDUP_REMOVED lines=8> */
.L_x_7:
[----:B------:R-:W-:Y:S05]  /*0490*/  BSYNC.RECONVERGENT B0 ;  /* 0x0000000000007941 */ /* 0x000fea0003800200 */
.L_x_6:
[----:B0-----:R-:W0:Y:S02]  /*04a0*/  LDC.64 R4, c[0x0][0x3a0] ;  /* 0x0000e800ff047b82 */ /* 0x001e240000000a00 */
[----:B0-----:R-:W-:-:S05]  /*04b0*/  IMAD.WIDE R4, R15, 0x4, R4 ;  /* 0x000000040f047825 */ /* 0x001fca00078e0204 */
[----:B------:R0:W-:Y:S01]  /*04c0*/  STG.E desc[UR6][R4.64], R11 ;  /* 0x0000000b04007986 */ /* 0x0001e2000c101906 */
[----:B------:R-:W-:Y:S05]  /*04d0*/  @!P0 BRA `(.L_x_9) ;  /* 0xfffffffc00048947 */ /* 0x000fea000383ffff */
[----:B------:R-:W-:Y:S05]  /*04e0*/  EXIT ;  /* 0x000000000000794d */ /* 0x000fea0003800000 */
.L_x_10:
        /* <DEDUP_REMOVED lines=9> */
.L_x_13:


//--------------------- .nv.shared.reserved.0     --------------------------
	.section	.nv.shared.reserved.0,"aw",@nobits
	.weak		__nv_reservedSMEM_offset_0_alias
	.size		__nv_reservedSMEM_offset_0_alias, 0, 64
	.other		__nv_reservedSMEM_offset_0_alias,@"STO_CUDA_RESERVED_SHARED STV_DEFAULT"
__nv_reservedSMEM_offset_0_alias:
	.zero		0
	.zero		64


//--------------------- .nv.constant0._Z11warm_up_gpuv --------------------------
	.section	.nv.constant0._Z11warm_up_gpuv,"a",@progbits
	.sectionflags	@""
	.align	4
.nv.constant0._Z11warm_up_gpuv:
	.zero		896


//--------------------- .nv.constant0._Z23intersection_kernel_optPiiS_iS_b --------------------------
	.section	.nv.constant0._Z23intersection_kernel_optPiiS_iS_b,"a",@progbits
	.sectionflags	@""
	.align	4
.nv.constant0._Z23intersection_kernel_optPiiS_iS_b:
	.zero		937


//--------------------- .nv.constant0._Z19intersection_kernelPiiS_iS_b --------------------------
	.section	.nv.constant0._Z19intersection_kernelPiiS_iS_b,"a",@progbits
	.sectionflags	@""
	.align	4
.nv.constant0._Z19intersection_kernelPiiS_iS_b:
	.zero		937


//--------------------- SYMBOLS --------------------------

	.type		.nv.reservedSmem.offset0,@object
	.size		.nv.reservedSmem.offset0,0x4
